	.headerflags	@"EF_CUDA_TEXMODE_UNIFIED EF_CUDA_64BIT_ADDRESS EF_CUDA_ACCELERATORS EF_CUDA_SM90 EF_CUDA_VIRTUAL_SM(EF_CUDA_SM90)"
	.elftype	@"ET_EXEC"


//--------------------- .nv.info                  --------------------------
	.section	.nv.info,"",@"SHT_CUDA_INFO"
	.align	4


	//----- nvinfo : EIATTR_REGCOUNT
	.align		4
        /*0000*/ 	.byte	0x04, 0x2f
        /*0002*/ 	.short	(.L_3 - .L_2)
	.align		4
.L_2:
        /*0004*/ 	.word	index@(triton_poi_fused__native_batch_norm_legit_no_training_36)
        /*0008*/ 	.word	0x00000012


	//----- nvinfo : EIATTR_MIN_STACK_SIZE
	.align		4
.L_3:
        /*000c*/ 	.byte	0x04, 0x12
        /*000e*/ 	.short	(.L_5 - .L_4)
	.align		4
.L_4:
        /*0010*/ 	.word	index@(triton_poi_fused__native_batch_norm_legit_no_training_36)
        /*0014*/ 	.word	0x00000000


	//----- nvinfo : EIATTR_FRAME_SIZE
	.align		4
.L_5:
        /*0018*/ 	.byte	0x04, 0x11
        /*001a*/ 	.short	(.L_7 - .L_6)
	.align		4
.L_6:
        /*001c*/ 	.word	index@(triton_poi_fused__native_batch_norm_legit_no_training_36)
        /*0020*/ 	.word	0x00000000


	//----- nvinfo : EIATTR_MIN_STACK_SIZE
	.align		4
.L_7:
        /*0024*/ 	.byte	0x04, 0x12
        /*0026*/ 	.short	(.L_9 - .L_8)
	.align		4
.L_8:
        /*0028*/ 	.word	index@(triton_poi_fused__native_batch_norm_legit_no_training_36)
        /*002c*/ 	.word	0x00000000
.L_9:


//--------------------- .nv.info.triton_poi_fused__native_batch_norm_legit_no_training_36 --------------------------
	.section	.nv.info.triton_poi_fused__native_batch_norm_legit_no_training_36,"",@"SHT_CUDA_INFO"
	.sectionflags	@""
	.align	4


	//----- nvinfo : EIATTR_CUDA_API_VERSION
	.align		4
        /*0000*/ 	.byte	0x04, 0x37
        /*0002*/ 	.short	(.L_11 - .L_10)
.L_10:
        /*0004*/ 	.word	0x0000007c


	//----- nvinfo : EIATTR_KPARAM_INFO
	.align		4
.L_11:
        /*0008*/ 	.byte	0x04, 0x17
        /*000a*/ 	.short	(.L_13 - .L_12)
.L_12:
        /*000c*/ 	.word	0x00000000
        /*0010*/ 	.short	0x0006
        /*0012*/ 	.short	0x0030
        /*0014*/ 	.byte	0x00, 0xf0, 0x11, 0x00


	//----- nvinfo : EIATTR_KPARAM_INFO
	.align		4
.L_13:
        /*0018*/ 	.byte	0x04, 0x17
        /*001a*/ 	.short	(.L_15 - .L_14)
.L_14:
        /*001c*/ 	.word	0x00000000
        /*0020*/ 	.short	0x0005
        /*0022*/ 	.short	0x0028
        /*0024*/ 	.byte	0x00, 0xf4, 0x21, 0x00


	//----- nvinfo : EIATTR_KPARAM_INFO
	.align		4
.L_15:
        /*0028*/ 	.byte	0x04, 0x17
        /*002a*/ 	.short	(.L_17 - .L_16)
.L_16:
        /*002c*/ 	.word	0x00000000
        /*0030*/ 	.short	0x0004
        /*0032*/ 	.short	0x0020
        /*0034*/ 	.byte	0x00, 0xf4, 0x21, 0x00


	//----- nvinfo : EIATTR_KPARAM_INFO
	.align		4
.L_17:
        /*0038*/ 	.byte	0x04, 0x17
        /*003a*/ 	.short	(.L_19 - .L_18)
.L_18:
        /*003c*/ 	.word	0x00000000
        /*0040*/ 	.short	0x0003
        /*0042*/ 	.short	0x0018
        /*0044*/ 	.byte	0x00, 0xf4, 0x21, 0x00


	//----- nvinfo : EIATTR_KPARAM_INFO
	.align		4
.L_19:
        /*0048*/ 	.byte	0x04, 0x17
        /*004a*/ 	.short	(.L_21 - .L_20)
.L_20:
        /*004c*/ 	.word	0x00000000
        /*0050*/ 	.short	0x0002
        /*0052*/ 	.short	0x0010
        /*0054*/ 	.byte	0x00, 0xf4, 0x21, 0x00


	//----- nvinfo : EIATTR_KPARAM_INFO
	.align		4
.L_21:
        /*0058*/ 	.byte	0x04, 0x17
        /*005a*/ 	.short	(.L_23 - .L_22)
.L_22:
        /*005c*/ 	.word	0x00000000
        /*0060*/ 	.short	0x0001
        /*0062*/ 	.short	0x0008
        /*0064*/ 	.byte	0x00, 0xf4, 0x21, 0x00


	//----- nvinfo : EIATTR_KPARAM_INFO
	.align		4
.L_23:
        /*0068*/ 	.byte	0x04, 0x17
        /*006a*/ 	.short	(.L_25 - .L_24)
.L_24:
        /*006c*/ 	.word	0x00000000
        /*0070*/ 	.short	0x0000
        /*0072*/ 	.short	0x0000
        /*0074*/ 	.byte	0x00, 0xf4, 0x21, 0x00


	//----- nvinfo : EIATTR_SPARSE_MMA_MASK
	.align		4
.L_25:
        /*0078*/ 	.byte	0x03, 0x50
        /*007a*/ 	.short	0x0000


	//----- nvinfo : EIATTR_MAXREG_COUNT
	.align		4
        /*007c*/ 	.byte	0x03, 0x1b
        /*007e*/ 	.short	0x00ff


	//----- nvinfo : EIATTR_EXIT_INSTR_OFFSETS
	.align		4
        /*0080*/ 	.byte	0x04, 0x1c
        /*0082*/ 	.short	(.L_27 - .L_26)


	//   ....[0]....
.L_26:
        /*0084*/ 	.word	0x000002d0


	//   ....[1]....
        /*0088*/ 	.word	0x000002f0


	//----- nvinfo : EIATTR_REQNTID
	.align		4
.L_27:
        /*008c*/ 	.byte	0x04, 0x10
        /*008e*/ 	.short	(.L_29 - .L_28)
.L_28:
        /*0090*/ 	.word	0x00000080
        /*0094*/ 	.word	0x00000001
        /*0098*/ 	.word	0x00000001


	//----- nvinfo : EIATTR_CBANK_PARAM_SIZE
	.align		4
.L_29:
        /*009c*/ 	.byte	0x03, 0x19
        /*009e*/ 	.short	0x0034


	//----- nvinfo : EIATTR_PARAM_CBANK
	.align		4
        /*00a0*/ 	.byte	0x04, 0x0a
        /*00a2*/ 	.short	(.L_31 - .L_30)
	.align		4
.L_30:
        /*00a4*/ 	.word	index@(.nv.constant0.triton_poi_fused__native_batch_norm_legit_no_training_36)
        /*00a8*/ 	.short	0x0210
        /*00aa*/ 	.short	0x0034


	//----- nvinfo : EIATTR_SW_WAR
	.align		4
.L_31:
        /*00ac*/ 	.byte	0x04, 0x36
        /*00ae*/ 	.short	(.L_33 - .L_32)
.L_32:
        /*00b0*/ 	.word	0x00000008
.L_33:


//--------------------- .nv.callgraph             --------------------------
	.section	.nv.callgraph,"",@"SHT_CUDA_CALLGRAPH"
	.align	4
	.sectionentsize	8
	.align		4
        /*0000*/ 	.word	0x00000000
	.align		4
        /*0004*/ 	.word	0xffffffff
	.align		4
        /*0008*/ 	.word	0x00000000
	.align		4
        /*000c*/ 	.word	0xfffffffe
	.align		4
        /*0010*/ 	.word	0x00000000
	.align		4
        /*0014*/ 	.word	0xfffffffd
	.align		4
        /*0018*/ 	.word	0x00000000
	.align		4
        /*001c*/ 	.word	0xfffffffc


//--------------------- .nv.constant4             --------------------------
	.section	.nv.constant4,"a",@progbits
	.align	8
	.align		8
.nv.constant4:
        /*0000*/ 	.dword	_$_str
	.align		8
        /*0008*/ 	.dword	_$_str_$_2


//--------------------- .text.triton_poi_fused__native_batch_norm_legit_no_training_36 --------------------------
	.section	.text.triton_poi_fused__native_batch_norm_legit_no_training_36,"ax",@progbits
	.align	128
        .global         triton_poi_fused__native_batch_norm_legit_no_training_36
        .type           triton_poi_fused__native_batch_norm_legit_no_training_36,@function
        .size           triton_poi_fused__native_batch_norm_legit_no_training_36,(.L_x_1 - triton_poi_fused__native_batch_norm_legit_no_training_36)
        .other          triton_poi_fused__native_batch_norm_legit_no_training_36,@"STO_CUDA_ENTRY STV_DEFAULT"
triton_poi_fused__native_batch_norm_legit_no_training_36:
.text.triton_poi_fused__native_batch_norm_legit_no_training_36:
[----:B------:R-:W0:Y:S01]  /*0000*/  LDC R1, c[0x0][0x28] ;  /* 0x00000a00ff017b82 */ /* 0x000e220000000800 */
[----:B------:R-:W1:Y:S07]  /*0010*/  S2R R0, SR_TID.X ;  /* 0x0000000000007919 */ /* 0x000e6e0000002100 */
[----:B------:R-:W2:Y:S01]  /*0020*/  LDC.64 R8, c[0x0][0x220] ;  /* 0x00008800ff087b82 */ /* 0x000ea20000000a00 */
[----:B------:R-:W-:Y:S01]  /*0030*/  HFMA2.MMA R14, -RZ, RZ, 0, 0 ;  /* 0x00000000ff0e7435 */ /* 0x000fe200000001ff */
[----:B------:R-:W-:Y:S01]  /*0040*/  ULDC.64 UR4, c[0x0][0x208] ;  /* 0x0000820000047ab9 */ /* 0x000fe20000000a00 */
[----:B------:R-:W3:Y:S05]  /*0050*/  S2R R3, SR_CTAID.X ;  /* 0x0000000000037919 */ /* 0x000eea0000002500 */
[----:B------:R-:W4:Y:S08]  /*0060*/  LDC.64 R4, c[0x0][0x210] ;  /* 0x00008400ff047b82 */ /* 0x000f300000000a00 */
[----:B------:R-:W5:Y:S08]  /*0070*/  LDC.64 R6, c[0x0][0x218] ;  /* 0x00008600ff067b82 */ /* 0x000f700000000a00 */
[----:B------:R-:W5:Y:S01]  /*0080*/  LDC.64 R10, c[0x0][0x228] ;  /* 0x00008a00ff0a7b82 */ /* 0x000f620000000a00 */
[----:B-1----:R-:W-:-:S07]  /*0090*/  LOP3.LUT R0, R0, 0x7f, RZ, 0xc0, !PT ;  /* 0x0000007f00007812 */ /* 0x002fce00078ec0ff */
[----:B------:R-:W1:Y:S01]  /*00a0*/  LDC.64 R12, c[0x0][0x230] ;  /* 0x00008c00ff0c7b82 */ /* 0x000e620000000a00 */
[----:B---3--:R-:W-:-:S04]  /*00b0*/  LEA R0, R3, R0, 0x7 ;  /* 0x0000000003007211 */ /* 0x008fc800078e38ff */
[C---:B------:R-:W-:Y:S01]  /*00c0*/  ISETP.GE.AND P2, PT, R0.reuse, 0xc00, PT ;  /* 0x00000c000000780c */ /* 0x040fe20003f46270 */
[----:B------:R-:W-:-:S05]  /*00d0*/  IMAD.HI R2, R0, 0x2aaaaaab, RZ ;  /* 0x2aaaaaab00027827 */ /* 0x000fca00078e02ff */
[----:B------:R-:W-:-:S04]  /*00e0*/  SHF.R.U32.HI R3, RZ, 0x1f, R2 ;  /* 0x0000001fff037819 */ /* 0x000fc80000011602 */
[----:B------:R-:W-:-:S05]  /*00f0*/  LEA.HI R3, R2, R3, RZ, 0x1d ;  /* 0x0000000302037211 */ /* 0x000fca00078fe8ff */
[----:B------:R-:W-:-:S04]  /*0100*/  IMAD R15, R3, -0x30, R0 ;  /* 0xffffffd0030f7824 */ /* 0x000fc800078e0200 */
[----:B--2---:R-:W-:-:S05]  /*0110*/  IMAD.WIDE R8, R15, 0x4, R8 ;  /* 0x000000040f087825 */ /* 0x004fca00078e0208 */
[----:B------:R2:W3:Y:S01]  /*0120*/  @!P2 LDG.E.EL R14, desc[UR4][R8.64] ;  /* 0x00000004080ea981 */ /* 0x0004e2000c2e1900 */
[----:B------:R-:W-:Y:S01]  /*0130*/  CS2R R2, SRZ ;  /* 0x0000000000027805 */ /* 0x000fe2000001ff00 */
[----:B----4-:R-:W-:-:S04]  /*0140*/  IMAD.WIDE R4, R0, 0x4, R4 ;  /* 0x0000000400047825 */ /* 0x010fc800078e0204 */
[C---:B-----5:R-:W-:Y:S01]  /*0150*/  IMAD.WIDE R6, R15.reuse, 0x4, R6 ;  /* 0x000000040f067825 */ /* 0x060fe200078e0206 */
[----:B------:R4:W5:Y:S03]  /*0160*/  @!P2 LDG.E R2, desc[UR4][R4.64] ;  /* 0x000000040402a981 */ /* 0x000966000c1e1900 */
[C---:B0-2---:R-:W-:Y:S01]  /*0170*/  IMAD.WIDE R8, R15.reuse, 0x4, R10 ;  /* 0x000000040f087825 */ /* 0x045fe200078e020a */
[----:B------:R0:W5:Y:S03]  /*0180*/  @!P2 LDG.E.EL R3, desc[UR4][R6.64] ;  /* 0x000000040603a981 */ /* 0x000166000c2e1900 */
[----:B-1----:R-:W-:Y:S01]  /*0190*/  IMAD.WIDE R10, R15, 0x4, R12 ;  /* 0x000000040f0a7825 */ /* 0x002fe200078e020c */
[----:B------:R-:W-:Y:S01]  /*01a0*/  CS2R R12, SRZ ;  /* 0x00000000000c7805 */ /* 0x000fe2000001ff00 */
[----:B----4-:R-:W1:Y:S05]  /*01b0*/  LDC.64 R4, c[0x0][0x238] ;  /* 0x00008e00ff047b82 */ /* 0x010e6a0000000a00 */
[----:B------:R-:W2:Y:S04]  /*01c0*/  @!P2 LDG.E.EL R12, desc[UR4][R8.64] ;  /* 0x00000004080ca981 */ /* 0x000ea8000c2e1900 */
[----:B------:R-:W2:Y:S01]  /*01d0*/  @!P2 LDG.E.EL R13, desc[UR4][R10.64] ;  /* 0x000000040a0da981 */ /* 0x000ea2000c2e1900 */
[----:B0-----:R-:W-:Y:S01]  /*01e0*/  MOV R6, 0x3e800000 ;  /* 0x3e80000000067802 */ /* 0x001fe20000000f00 */
[----:B---3--:R-:W-:-:S04]  /*01f0*/  FADD R14, R14, 0.0010000000474974513054 ;  /* 0x3a83126f0e0e7421 */ /* 0x008fc80000000000 */
[----:B------:R-:W0:Y:S01]  /*0200*/  MUFU.SQRT R15, R14 ;  /* 0x0000000e000f7308 */ /* 0x000e220000002000 */
[----:B-----5:R-:W-:Y:S01]  /*0210*/  FADD R2, -R3, R2 ;  /* 0x0000000203027221 */ /* 0x020fe20000000100 */
[C---:B0-----:R-:W-:Y:S02]  /*0220*/  FSETP.GT.AND P0, PT, R15.reuse, 8.50705917302346158658e+37, PT ;  /* 0x7e8000000f00780b */ /* 0x041fe40003f04000 */
[----:B------:R-:W-:Y:S02]  /*0230*/  FSETP.GEU.AND P1, PT, R15, 1.175494350822287508e-38, PT ;  /* 0x008000000f00780b */ /* 0x000fe40003f2e000 */
[----:B------:R-:W-:-:S09]  /*0240*/  FSEL R6, R6, 1, P0 ;  /* 0x3f80000006067808 */ /* 0x000fd20000000000 */
[----:B------:R-:W-:Y:S02]  /*0250*/  @P0 FMUL R15, R15, 0.25 ;  /* 0x3e8000000f0f0820 */ /* 0x000fe40000400000 */
[----:B------:R-:W-:Y:S02]  /*0260*/  @!P1 FMUL R6, R6, 16777216 ;  /* 0x4b80000006069820 */ /* 0x000fe40000400000 */
[----:B------:R-:W-:-:S06]  /*0270*/  @!P1 FMUL R15, R15, 16777216 ;  /* 0x4b8000000f0f9820 */ /* 0x000fcc0000400000 */
[----:B------:R-:W0:Y:S02]  /*0280*/  MUFU.RCP R15, R15 ;  /* 0x0000000f000f7308 */ /* 0x000e240000001000 */
[----:B0-----:R-:W-:-:S04]  /*0290*/  FMUL R3, R15, R6 ;  /* 0x000000060f037220 */ /* 0x001fc80000400000 */
[----:B------:R-:W-:Y:S01]  /*02a0*/  FMUL R6, R2, R3 ;  /* 0x0000000302067220 */ /* 0x000fe20000400000 */
[----:B-1----:R-:W-:-:S04]  /*02b0*/  IMAD.WIDE R2, R0, 0x4, R4 ;  /* 0x0000000400027825 */ /* 0x002fc800078e0204 */
[----:B--2---:R-:W-:Y:S01]  /*02c0*/  FFMA R13, R6, R12, R13 ;  /* 0x0000000c060d7223 */ /* 0x004fe2000000000d */
[----:B------:R-:W-:Y:S06]  /*02d0*/  @P2 EXIT ;  /* 0x000000000000294d */ /* 0x000fec0003800000 */
[----:B------:R-:W-:Y:S01]  /*02e0*/  STG.E desc[UR4][R2.64], R13 ;  /* 0x0000000d02007986 */ /* 0x000fe2000c101904 */
[----:B------:R-:W-:Y:S05]  /*02f0*/  EXIT ;  /* 0x000000000000794d */ /* 0x000fea0003800000 */
.L_x_0:
[----:B------:R-:W-:-:S00]  /*0300*/  BRA `(.L_x_0) ;  /* 0xfffffffc00fc7947 */ /* 0x000fc0000383ffff */
[----:B------:R-:W-:-:S00]  /*0310*/  NOP ;  /* 0x0000000000007918 */ /* 0x000fc00000000000 */
        /* <DEDUP_REMOVED lines=14> */
.L_x_1:


//--------------------- .nv.global.init           --------------------------
	.section	.nv.global.init,"aw",@progbits
.nv.global.init:
	.type		_$_str,@object
	.size		_$_str,(_$_str_$_2 - _$_str)
_$_str:
        /*0000*/ 	.byte	0x5f, 0x5f, 0x43, 0x55, 0x44, 0x41, 0x5f, 0x46, 0x54, 0x5a, 0x00
	.type		_$_str_$_2,@object
	.size		_$_str_$_2,(.L_1 - _$_str_$_2)
_$_str_$_2:
        /*000b*/ 	.byte	0x5f, 0x5f, 0x43, 0x55, 0x44, 0x41, 0x5f, 0x50, 0x52, 0x45, 0x43, 0x5f, 0x53, 0x51, 0x52, 0x54
        /*001b*/ 	.byte	0x00
.L_1:


//--------------------- .nv.constant0.triton_poi_fused__native_batch_norm_legit_no_training_36 --------------------------
	.section	.nv.constant0.triton_poi_fused__native_batch_norm_legit_no_training_36,"a",@progbits
	.sectionflags	@""
	.align	4
.nv.constant0.triton_poi_fused__native_batch_norm_legit_no_training_36:
	.zero		580
